	.headerflags	@"EF_CUDA_TEXMODE_UNIFIED EF_CUDA_64BIT_ADDRESS EF_CUDA_ACCELERATORS EF_CUDA_SM90 EF_CUDA_VIRTUAL_SM(EF_CUDA_SM90)"
	.elftype	@"ET_EXEC"


//--------------------- .nv.info                  --------------------------
	.section	.nv.info,"",@"SHT_CUDA_INFO"
	.align	4


	//----- nvinfo : EIATTR_REGCOUNT
	.align		4
        /*0000*/ 	.byte	0x04, 0x2f
        /*0002*/ 	.short	(.L_1 - .L_0)
	.align		4
.L_0:
        /*0004*/ 	.word	index@(triton_poi_fused__unsafe_index_add_clone_mul_sub_view_as_complex_8)
        /*0008*/ 	.word	0x0000001e


	//----- nvinfo : EIATTR_MIN_STACK_SIZE
	.align		4
.L_1:
        /*000c*/ 	.byte	0x04, 0x12
        /*000e*/ 	.short	(.L_3 - .L_2)
	.align		4
.L_2:
        /*0010*/ 	.word	index@(triton_poi_fused__unsafe_index_add_clone_mul_sub_view_as_complex_8)
        /*0014*/ 	.word	0x00000000


	//----- nvinfo : EIATTR_FRAME_SIZE
	.align		4
.L_3:
        /*0018*/ 	.byte	0x04, 0x11
        /*001a*/ 	.short	(.L_5 - .L_4)
	.align		4
.L_4:
        /*001c*/ 	.word	index@(triton_poi_fused__unsafe_index_add_clone_mul_sub_view_as_complex_8)
        /*0020*/ 	.word	0x00000000


	//----- nvinfo : EIATTR_MIN_STACK_SIZE
	.align		4
.L_5:
        /*0024*/ 	.byte	0x04, 0x12
        /*0026*/ 	.short	(.L_7 - .L_6)
	.align		4
.L_6:
        /*0028*/ 	.word	index@(triton_poi_fused__unsafe_index_add_clone_mul_sub_view_as_complex_8)
        /*002c*/ 	.word	0x00000000
.L_7:


//--------------------- .nv.info.triton_poi_fused__unsafe_index_add_clone_mul_sub_view_as_complex_8 --------------------------
	.section	.nv.info.triton_poi_fused__unsafe_index_add_clone_mul_sub_view_as_complex_8,"",@"SHT_CUDA_INFO"
	.sectionflags	@""
	.align	4


	//----- nvinfo : EIATTR_CUDA_API_VERSION
	.align		4
        /*0000*/ 	.byte	0x04, 0x37
        /*0002*/ 	.short	(.L_9 - .L_8)
.L_8:
        /*0004*/ 	.word	0x0000007c


	//----- nvinfo : EIATTR_KPARAM_INFO
	.align		4
.L_9:
        /*0008*/ 	.byte	0x04, 0x17
        /*000a*/ 	.short	(.L_11 - .L_10)
.L_10:
        /*000c*/ 	.word	0x00000000
        /*0010*/ 	.short	0x0009
        /*0012*/ 	.short	0x0044
        /*0014*/ 	.byte	0x00, 0xf0, 0x11, 0x00


	//----- nvinfo : EIATTR_KPARAM_INFO
	.align		4
.L_11:
        /*0018*/ 	.byte	0x04, 0x17
        /*001a*/ 	.short	(.L_13 - .L_12)
.L_12:
        /*001c*/ 	.word	0x00000000
        /*0020*/ 	.short	0x0008
        /*0022*/ 	.short	0x0040
        /*0024*/ 	.byte	0x00, 0xf0, 0x11, 0x00


	//----- nvinfo : EIATTR_KPARAM_INFO
	.align		4
.L_13:
        /*0028*/ 	.byte	0x04, 0x17
        /*002a*/ 	.short	(.L_15 - .L_14)
.L_14:
        /*002c*/ 	.word	0x00000000
        /*0030*/ 	.short	0x0007
        /*0032*/ 	.short	0x0038
        /*0034*/ 	.byte	0x00, 0xf4, 0x21, 0x00


	//----- nvinfo : EIATTR_KPARAM_INFO
	.align		4
.L_15:
        /*0038*/ 	.byte	0x04, 0x17
        /*003a*/ 	.short	(.L_17 - .L_16)
.L_16:
        /*003c*/ 	.word	0x00000000
        /*0040*/ 	.short	0x0006
        /*0042*/ 	.short	0x0030
        /*0044*/ 	.byte	0x00, 0xf4, 0x21, 0x00


	//----- nvinfo : EIATTR_KPARAM_INFO
	.align		4
.L_17:
        /*0048*/ 	.byte	0x04, 0x17
        /*004a*/ 	.short	(.L_19 - .L_18)
.L_18:
        /*004c*/ 	.word	0x00000000
        /*0050*/ 	.short	0x0005
        /*0052*/ 	.short	0x0028
        /*0054*/ 	.byte	0x00, 0xf4, 0x21, 0x00


	//----- nvinfo : EIATTR_KPARAM_INFO
	.align		4
.L_19:
        /*0058*/ 	.byte	0x04, 0x17
        /*005a*/ 	.short	(.L_21 - .L_20)
.L_20:
        /*005c*/ 	.word	0x00000000
        /*0060*/ 	.short	0x0004
        /*0062*/ 	.short	0x0020
        /*0064*/ 	.byte	0x00, 0xf4, 0x21, 0x00


	//----- nvinfo : EIATTR_KPARAM_INFO
	.align		4
.L_21:
        /*0068*/ 	.byte	0x04, 0x17
        /*006a*/ 	.short	(.L_23 - .L_22)
.L_22:
        /*006c*/ 	.word	0x00000000
        /*0070*/ 	.short	0x0003
        /*0072*/ 	.short	0x0018
        /*0074*/ 	.byte	0x00, 0xf4, 0x21, 0x00


	//----- nvinfo : EIATTR_KPARAM_INFO
	.align		4
.L_23:
        /*0078*/ 	.byte	0x04, 0x17
        /*007a*/ 	.short	(.L_25 - .L_24)
.L_24:
        /*007c*/ 	.word	0x00000000
        /*0080*/ 	.short	0x0002
        /*0082*/ 	.short	0x0010
        /*0084*/ 	.byte	0x00, 0xf4, 0x21, 0x00


	//----- nvinfo : EIATTR_KPARAM_INFO
	.align		4
.L_25:
        /*0088*/ 	.byte	0x04, 0x17
        /*008a*/ 	.short	(.L_27 - .L_26)
.L_26:
        /*008c*/ 	.word	0x00000000
        /*0090*/ 	.short	0x0001
        /*0092*/ 	.short	0x0008
        /*0094*/ 	.byte	0x00, 0xf4, 0x21, 0x00


	//----- nvinfo : EIATTR_KPARAM_INFO
	.align		4
.L_27:
        /*0098*/ 	.byte	0x04, 0x17
        /*009a*/ 	.short	(.L_29 - .L_28)
.L_28:
        /*009c*/ 	.word	0x00000000
        /*00a0*/ 	.short	0x0000
        /*00a2*/ 	.short	0x0000
        /*00a4*/ 	.byte	0x00, 0xf4, 0x21, 0x00


	//----- nvinfo : EIATTR_SPARSE_MMA_MASK
	.align		4
.L_29:
        /*00a8*/ 	.byte	0x03, 0x50
        /*00aa*/ 	.short	0x0000


	//----- nvinfo : EIATTR_MAXREG_COUNT
	.align		4
        /*00ac*/ 	.byte	0x03, 0x1b
        /*00ae*/ 	.short	0x00ff


	//----- nvinfo : EIATTR_EXIT_INSTR_OFFSETS
	.align		4
        /*00b0*/ 	.byte	0x04, 0x1c
        /*00b2*/ 	.short	(.L_31 - .L_30)


	//   ....[0]....
.L_30:
        /*00b4*/ 	.word	0x000006e0


	//   ....[1]....
        /*00b8*/ 	.word	0x00000700


	//----- nvinfo : EIATTR_REQNTID
	.align		4
.L_31:
        /*00bc*/ 	.byte	0x04, 0x10
        /*00be*/ 	.short	(.L_33 - .L_32)
.L_32:
        /*00c0*/ 	.word	0x00000020
        /*00c4*/ 	.word	0x00000001
        /*00c8*/ 	.word	0x00000001


	//----- nvinfo : EIATTR_CBANK_PARAM_SIZE
	.align		4
.L_33:
        /*00cc*/ 	.byte	0x03, 0x19
        /*00ce*/ 	.short	0x0048


	//----- nvinfo : EIATTR_PARAM_CBANK
	.align		4
        /*00d0*/ 	.byte	0x04, 0x0a
        /*00d2*/ 	.short	(.L_35 - .L_34)
	.align		4
.L_34:
        /*00d4*/ 	.word	index@(.nv.constant0.triton_poi_fused__unsafe_index_add_clone_mul_sub_view_as_complex_8)
        /*00d8*/ 	.short	0x0210
        /*00da*/ 	.short	0x0048


	//----- nvinfo : EIATTR_SW_WAR
	.align		4
.L_35:
        /*00dc*/ 	.byte	0x04, 0x36
        /*00de*/ 	.short	(.L_37 - .L_36)
.L_36:
        /*00e0*/ 	.word	0x00000008
.L_37:


//--------------------- .nv.callgraph             --------------------------
	.section	.nv.callgraph,"",@"SHT_CUDA_CALLGRAPH"
	.align	4
	.sectionentsize	8
	.align		4
        /*0000*/ 	.word	0x00000000
	.align		4
        /*0004*/ 	.word	0xffffffff
	.align		4
        /*0008*/ 	.word	0x00000000
	.align		4
        /*000c*/ 	.word	0xfffffffe
	.align		4
        /*0010*/ 	.word	0x00000000
	.align		4
        /*0014*/ 	.word	0xfffffffd
	.align		4
        /*0018*/ 	.word	0x00000000
	.align		4
        /*001c*/ 	.word	0xfffffffc


//--------------------- .text.triton_poi_fused__unsafe_index_add_clone_mul_sub_view_as_complex_8 --------------------------
	.section	.text.triton_poi_fused__unsafe_index_add_clone_mul_sub_view_as_complex_8,"ax",@progbits
	.align	128
        .global         triton_poi_fused__unsafe_index_add_clone_mul_sub_view_as_complex_8
        .type           triton_poi_fused__unsafe_index_add_clone_mul_sub_view_as_complex_8,@function
        .size           triton_poi_fused__unsafe_index_add_clone_mul_sub_view_as_complex_8,(.L_x_1 - triton_poi_fused__unsafe_index_add_clone_mul_sub_view_as_complex_8)
        .other          triton_poi_fused__unsafe_index_add_clone_mul_sub_view_as_complex_8,@"STO_CUDA_ENTRY STV_DEFAULT"
triton_poi_fused__unsafe_index_add_clone_mul_sub_view_as_complex_8:
.text.triton_poi_fused__unsafe_index_add_clone_mul_sub_view_as_complex_8:
[----:B------:R-:W0:Y:S02]  /*0000*/  LDC R1, c[0x0][0x28] ;  /* 0x00000a00ff017b82 */ /* 0x000e240000000800 */
[----:B------:R-:W1:Y:S01]  /*0010*/  S2R R2, SR_TID.X ;  /* 0x0000000000027919 */ /* 0x000e620000002100 */
[----:B------:R-:W2:Y:S01]  /*0020*/  S2UR UR4, SR_CTAID.X ;  /* 0x00000000000479c3 */ /* 0x000ea20000002500 */
[----:B------:R-:W-:-:S07]  /*0030*/  CS2R R24, SRZ ;  /* 0x0000000000187805 */ /* 0x000fce000001ff00 */
[----:B------:R-:W3:Y:S08]  /*0040*/  LDC.64 R4, c[0x0][0x210] ;  /* 0x00008400ff047b82 */ /* 0x000ef00000000a00 */
[----:B------:R-:W4:Y:S08]  /*0050*/  LDC.64 R16, c[0x0][0x238] ;  /* 0x00008e00ff107b82 */ /* 0x000f300000000a00 */
[----:B------:R-:W5:Y:S01]  /*0060*/  LDC.64 R12, c[0x0][0x218] ;  /* 0x00008600ff0c7b82 */ /* 0x000f620000000a00 */
[----:B--2---:R-:W-:-:S07]  /*0070*/  USHF.L.U32 UR4, UR4, 0x4, URZ ;  /* 0x0000000404047899 */ /* 0x004fce000800063f */
[----:B------:R-:W2:Y:S01]  /*0080*/  LDC.64 R14, c[0x0][0x228] ;  /* 0x00008a00ff0e7b82 */ /* 0x000ea20000000a00 */
[----:B-1----:R-:W-:Y:S02]  /*0090*/  SHF.R.U32.HI R0, RZ, 0x1, R2 ;  /* 0x00000001ff007819 */ /* 0x002fe40000011602 */
[----:B------:R-:W-:Y:S02]  /*00a0*/  CS2R R10, SRZ ;  /* 0x00000000000a7805 */ /* 0x000fe4000001ff00 */
[----:B------:R-:W-:Y:S02]  /*00b0*/  CS2R R8, SRZ ;  /* 0x0000000000087805 */ /* 0x000fe4000001ff00 */
[----:B------:R-:W-:Y:S02]  /*00c0*/  CS2R R6, SRZ ;  /* 0x0000000000067805 */ /* 0x000fe4000001ff00 */
[----:B------:R-:W-:Y:S01]  /*00d0*/  SGXT.U32 R0, R0, 0x4 ;  /* 0x000000040000781a */ /* 0x000fe20000000000 */
[----:B------:R-:W1:Y:S01]  /*00e0*/  S2R R21, SR_CTAID.Y ;  /* 0x0000000000157919 */ /* 0x000e620000002600 */
[----:B------:R-:W-:-:S02]  /*00f0*/  ULDC.64 UR6, c[0x0][0x220] ;  /* 0x0000880000067ab9 */ /* 0x000fc40000000a00 */
[----:B------:R-:W-:Y:S01]  /*0100*/  LOP3.LUT R0, R0, UR4, RZ, 0xfc, !PT ;  /* 0x0000000400007c12 */ /* 0x000fe2000f8efcff */
[----:B------:R-:W-:-:S03]  /*0110*/  ULDC.64 UR4, c[0x0][0x208] ;  /* 0x0000820000047ab9 */ /* 0x000fc60000000a00 */
[C---:B------:R-:W-:Y:S01]  /*0120*/  ISETP.GE.AND P0, PT, R0.reuse, 0xc, PT ;  /* 0x0000000c0000780c */ /* 0x040fe20003f06270 */
[----:B------:R-:W-:-:S05]  /*0130*/  IMAD.HI R3, R0, 0x55555556, RZ ;  /* 0x5555555600037827 */ /* 0x000fca00078e02ff */
[----:B------:R-:W-:-:S05]  /*0140*/  LEA.HI R3, R3, R3, RZ, 0x1 ;  /* 0x0000000303037211 */ /* 0x000fca00078f08ff */
[----:B---3--:R-:W-:-:S05]  /*0150*/  IMAD.WIDE R4, R3, 0x8, R4 ;  /* 0x0000000803047825 */ /* 0x008fca00078e0204 */
[----:B------:R3:W2:Y:S01]  /*0160*/  @!P0 LDG.E.EL.64 R24, desc[UR4][R4.64] ;  /* 0x0000000404188981 */ /* 0x0006a2000c2e1b00 */
[C---:B------:R-:W-:Y:S02]  /*0170*/  IMAD R19, R3.reuse, -0x3, R0 ;  /* 0xfffffffd03137824 */ /* 0x040fe400078e0200 */
[----:B----4-:R-:W-:-:S04]  /*0180*/  IMAD.WIDE R16, R3, 0x8, R16 ;  /* 0x0000000803107825 */ /* 0x010fc800078e0210 */
[C---:B-----5:R-:W-:Y:S01]  /*0190*/  IMAD.WIDE R12, R19.reuse, 0x8, R12 ;  /* 0x00000008130c7825 */ /* 0x060fe200078e020c */
[----:B------:R-:W4:Y:S01]  /*01a0*/  @!P0 LDG.E.EL.64 R10, desc[UR4][R16.64] ;  /* 0x00000004100a8981 */ /* 0x000f22000c2e1b00 */
[----:B---3--:R-:W3:Y:S02]  /*01b0*/  LDC.64 R4, c[0x0][0x230] ;  /* 0x00008c00ff047b82 */ /* 0x008ee40000000a00 */
[----:B--2---:R-:W-:Y:S01]  /*01c0*/  IMAD.WIDE R14, R19, 0x8, R14 ;  /* 0x00000008130e7825 */ /* 0x004fe200078e020e */
[----:B------:R4:W2:Y:S04]  /*01d0*/  @!P0 LDG.E.EL.64 R8, desc[UR4][R12.64] ;  /* 0x000000040c088981 */ /* 0x0008a8000c2e1b00 */
[----:B------:R-:W5:Y:S01]  /*01e0*/  @!P0 LDG.E.EL.64 R6, desc[UR4][R14.64] ;  /* 0x000000040e068981 */ /* 0x000f62000c2e1b00 */
[----:B------:R-:W-:-:S02]  /*01f0*/  IMAD.SHL.U32 R2, R2, 0x2, RZ ;  /* 0x0000000202027824 */ /* 0x000fc400078e00ff */
[----:B---3--:R-:W-:-:S03]  /*0200*/  IMAD.WIDE R4, R19, 0x4, R4 ;  /* 0x0000000413047825 */ /* 0x008fc600078e0204 */
[----:B------:R-:W-:-:S05]  /*0210*/  LOP3.LUT R2, R2, 0x2, RZ, 0xc0, !PT ;  /* 0x0000000202027812 */ /* 0x000fca00078ec0ff */
[----:B-1----:R-:W-:Y:S01]  /*0220*/  IMAD R2, R21, 0x4, R2 ;  /* 0x0000000415027824 */ /* 0x002fe200078e0202 */
[----:B------:R-:W-:Y:S01]  /*0230*/  CS2R R26, SRZ ;  /* 0x00000000001a7805 */ /* 0x000fe2000001ff00 */
[C---:B------:R-:W-:Y:S01]  /*0240*/  IMAD.SHL.U32 R23, R24.reuse, 0x10, RZ ;  /* 0x0000001018177824 */ /* 0x040fe200078e00ff */
[----:B------:R-:W-:-:S04]  /*0250*/  SHF.L.U64.HI R20, R24, 0x4, R25 ;  /* 0x0000000418147819 */ /* 0x000fc80000010219 */
[----:B------:R-:W-:Y:S01]  /*0260*/  IADD3 R18, P2, R23, 0xe0, RZ ;  /* 0x000000e017127810 */ /* 0x000fe20007f5e0ff */
[----:B----4-:R-:W-:Y:S01]  /*0270*/  IMAD.SHL.U32 R13, R10, 0x10, RZ ;  /* 0x000000100a0d7824 */ /* 0x010fe200078e00ff */
[----:B------:R-:W-:-:S03]  /*0280*/  ISETP.GE.AND P1, PT, R25, RZ, PT ;  /* 0x000000ff1900720c */ /* 0x000fc60003f26270 */
[----:B------:R-:W-:Y:S01]  /*0290*/  IMAD.X R17, RZ, RZ, R20, P2 ;  /* 0x000000ffff117224 */ /* 0x000fe200010e0614 */
[----:B------:R-:W-:Y:S02]  /*02a0*/  SHF.L.U64.HI R12, R10, 0x4, R11 ;  /* 0x000000040a0c7819 */ /* 0x000fe4000001020b */
[----:B--2---:R-:W-:Y:S02]  /*02b0*/  SHF.R.U32.HI R19, RZ, 0x1c, R9 ;  /* 0x0000001cff137819 */ /* 0x004fe40000011609 */
[----:B------:R-:W-:Y:S02]  /*02c0*/  IADD3 R10, P2, R13, 0xe0, RZ ;  /* 0x000000e00d0a7810 */ /* 0x000fe40007f5e0ff */
[----:B-----5:R-:W-:Y:S02]  /*02d0*/  SHF.R.U32.HI R15, RZ, 0x1c, R7 ;  /* 0x0000001cff0f7819 */ /* 0x020fe40000011607 */
[----:B------:R-:W-:Y:S02]  /*02e0*/  SEL R14, R18, R23, !P1 ;  /* 0x00000017120e7207 */ /* 0x000fe40004800000 */
[----:B------:R-:W-:-:S02]  /*02f0*/  SEL R17, R17, R20, !P1 ;  /* 0x0000001411117207 */ /* 0x000fc40004800000 */
[----:B------:R-:W-:Y:S02]  /*0300*/  LOP3.LUT R19, R19, 0x8, RZ, 0xc0, !PT ;  /* 0x0000000813137812 */ /* 0x000fe400078ec0ff */
[----:B------:R-:W-:Y:S02]  /*0310*/  LOP3.LUT R15, R15, 0x8, RZ, 0xc0, !PT ;  /* 0x000000080f0f7812 */ /* 0x000fe400078ec0ff */
[----:B------:R-:W-:Y:S01]  /*0320*/  ISETP.GE.AND P1, PT, R11, RZ, PT ;  /* 0x000000ff0b00720c */ /* 0x000fe20003f26270 */
[----:B------:R-:W-:Y:S01]  /*0330*/  IMAD.X R11, RZ, RZ, R12, P2 ;  /* 0x000000ffff0b7224 */ /* 0x000fe200010e060c */
[----:B------:R-:W-:Y:S02]  /*0340*/  IADD3 R16, P2, R8, R19, RZ ;  /* 0x0000001308107210 */ /* 0x000fe40007f5e0ff */
[----:B------:R-:W-:Y:S02]  /*0350*/  IADD3 R8, P3, R6, R15, RZ ;  /* 0x0000000f06087210 */ /* 0x000fe40007f7e0ff */
[----:B------:R-:W-:-:S02]  /*0360*/  SEL R6, R10, R13, !P1 ;  /* 0x0000000d0a067207 */ /* 0x000fc40004800000 */
[----:B------:R-:W-:Y:S01]  /*0370*/  SEL R11, R11, R12, !P1 ;  /* 0x0000000c0b0b7207 */ /* 0x000fe20004800000 */
[----:B------:R-:W-:Y:S01]  /*0380*/  IMAD.X R9, RZ, RZ, R9, P2 ;  /* 0x000000ffff097224 */ /* 0x000fe200010e0609 */
[C---:B------:R-:W-:Y:S01]  /*0390*/  SHF.L.U64.HI R18, R14.reuse, 0x2, R17 ;  /* 0x000000020e127819 */ /* 0x040fe20000010211 */
[----:B------:R-:W-:Y:S01]  /*03a0*/  IMAD.X R7, RZ, RZ, R7, P3 ;  /* 0x000000ffff077224 */ /* 0x000fe200018e0607 */
[----:B------:R-:W-:Y:S02]  /*03b0*/  SHF.L.U32 R13, R14, 0x2, RZ ;  /* 0x000000020e0d7819 */ /* 0x000fe400000006ff */
[----:B------:R-:W-:Y:S02]  /*03c0*/  LEA R12, P2, R8, UR6, 0x3 ;  /* 0x00000006080c7c11 */ /* 0x000fe4000f8418ff */
[C---:B------:R-:W-:Y:S01]  /*03d0*/  SHF.L.U64.HI R14, R6.reuse, 0x2, R11 ;  /* 0x00000002060e7819 */ /* 0x040fe2000001020b */
[----:B------:R-:W-:Y:S01]  /*03e0*/  IMAD.SHL.U32 R11, R6, 0x4, RZ ;  /* 0x00000004060b7824 */ /* 0x000fe200078e00ff */
[----:B------:R-:W-:-:S02]  /*03f0*/  LEA R10, P1, R16, UR6, 0x3 ;  /* 0x00000006100a7c11 */ /* 0x000fc4000f8218ff */
[----:B------:R-:W-:Y:S02]  /*0400*/  LEA.HI.X R15, R8, UR7, R7, 0x3, P2 ;  /* 0x00000007080f7c11 */ /* 0x000fe400090f1c07 */
[----:B------:R-:W-:Y:S02]  /*0410*/  IADD3 R6, P2, R13, R10, RZ ;  /* 0x0000000a0d067210 */ /* 0x000fe40007f5e0ff */
[----:B------:R-:W-:Y:S02]  /*0420*/  LEA.HI.X R9, R16, UR7, R9, 0x3, P1 ;  /* 0x0000000710097c11 */ /* 0x000fe400088f1c09 */
[----:B------:R-:W-:Y:S02]  /*0430*/  IADD3 R10, P4, R11, R10, RZ ;  /* 0x0000000a0b0a7210 */ /* 0x000fe40007f9e0ff */
[----:B------:R-:W-:Y:S02]  /*0440*/  IADD3 R8, P3, R12, R13, RZ ;  /* 0x0000000d0c087210 */ /* 0x000fe40007f7e0ff */
[----:B------:R-:W-:Y:S01]  /*0450*/  IADD3 R12, P5, R11, R12, RZ ;  /* 0x0000000c0b0c7210 */ /* 0x000fe20007fbe0ff */
[----:B------:R-:W-:-:S02]  /*0460*/  IMAD.X R7, R18, 0x1, R9, P2 ;  /* 0x0000000112077824 */ /* 0x000fc400010e0609 */
[----:B------:R-:W-:Y:S01]  /*0470*/  IMAD.X R11, R14, 0x1, R9, P4 ;  /* 0x000000010e0b7824 */ /* 0x000fe200020e0609 */
[----:B------:R-:W-:Y:S01]  /*0480*/  IADD3.X R13, R14, R15, RZ, P5, !PT ;  /* 0x0000000f0e0d7210 */ /* 0x000fe20002ffe4ff */
[----:B------:R-:W-:Y:S02]  /*0490*/  IMAD.X R9, R15, 0x1, R18, P3 ;  /* 0x000000010f097824 */ /* 0x000fe400018e0612 */
[----:B------:R-:W1:Y:S01]  /*04a0*/  LDC.64 R14, c[0x0][0x240] ;  /* 0x00009000ff0e7b82 */ /* 0x000e620000000a00 */
[----:B------:R-:W-:Y:S02]  /*04b0*/  SHF.R.S32.HI R19, RZ, 0x1, R2 ;  /* 0x00000001ff137819 */ /* 0x000fe40000011402 */
[----:B------:R-:W-:-:S03]  /*04c0*/  ISETP.LT.AND P1, PT, R2, 0x4, !P0 ;  /* 0x000000040200780c */ /* 0x000fc60004721270 */
[----:B------:R-:W-:Y:S01]  /*04d0*/  IMAD R21, R19, 0xe0, RZ ;  /* 0x000000e013157824 */ /* 0x000fe200078e02ff */
[----:B------:R-:W-:Y:S02]  /*04e0*/  CS2R R24, SRZ ;  /* 0x0000000000187805 */ /* 0x000fe4000001ff00 */
[----:B------:R-:W-:Y:S01]  /*04f0*/  CS2R R22, SRZ ;  /* 0x0000000000167805 */ /* 0x000fe2000001ff00 */
[C---:B------:R-:W-:Y:S02]  /*0500*/  IMAD.WIDE R16, R21.reuse, 0x4, R6 ;  /* 0x0000000415107825 */ /* 0x040fe400078e0206 */
[----:B------:R-:W2:Y:S02]  /*0510*/  LDC.64 R6, c[0x0][0x248] ;  /* 0x00009200ff067b82 */ /* 0x000ea40000000a00 */
[----:B------:R-:W-:-:S04]  /*0520*/  IMAD.WIDE R10, R21, 0x4, R10 ;  /* 0x00000004150a7825 */ /* 0x000fc800078e020a */
[C---:B------:R-:W-:Y:S01]  /*0530*/  IMAD.WIDE R8, R21.reuse, 0x4, R8 ;  /* 0x0000000415087825 */ /* 0x040fe200078e0208 */
[----:B------:R-:W3:Y:S03]  /*0540*/  @P1 LDG.E.64 R24, desc[UR4][R10.64] ;  /* 0x000000040a181981 */ /* 0x000ee6000c1e1b00 */
[----:B------:R-:W-:Y:S01]  /*0550*/  IMAD.WIDE R12, R21, 0x4, R12 ;  /* 0x00000004150c7825 */ /* 0x000fe200078e020c */
[----:B------:R-:W-:Y:S01]  /*0560*/  CS2R R20, SRZ ;  /* 0x0000000000147805 */ /* 0x000fe2000001ff00 */
[----:B------:R-:W4:Y:S02]  /*0570*/  @P1 LDG.E.64 R22, desc[UR4][R8.64] ;  /* 0x0000000408161981 */ /* 0x000f24000c1e1b00 */
[----:B------:R-:W-:Y:S02]  /*0580*/  IMAD.MOV.U32 R18, RZ, RZ, RZ ;  /* 0x000000ffff127224 */ /* 0x000fe400078e00ff */
[----:B------:R-:W3:Y:S04]  /*0590*/  @P1 LDG.E.64 R26, desc[UR4][R12.64] ;  /* 0x000000040c1a1981 */ /* 0x000ee8000c1e1b00 */
[----:B------:R-:W4:Y:S01]  /*05a0*/  @P1 LDG.E.64 R20, desc[UR4][R16.64] ;  /* 0x0000000410141981 */ /* 0x000f22000c1e1b00 */
[----:B-1----:R-:W-:-:S03]  /*05b0*/  IMAD.WIDE R2, R3, 0x4, R14 ;  /* 0x0000000403027825 */ /* 0x002fc600078e020e */
[----:B------:R-:W5:Y:S01]  /*05c0*/  @!P0 LDG.E.EL R18, desc[UR4][R4.64] ;  /* 0x0000000404128981 */ /* 0x000f62000c2e1900 */
[----:B------:R-:W-:-:S06]  /*05d0*/  IMAD.MOV.U32 R14, RZ, RZ, RZ ;  /* 0x000000ffff0e7224 */ /* 0x000fcc00078e00ff */
[----:B------:R1:W5:Y:S01]  /*05e0*/  @!P0 LDG.E.EL R14, desc[UR4][R2.64] ;  /* 0x00000004020e8981 */ /* 0x000362000c2e1900 */
[----:B------:R-:W-:-:S04]  /*05f0*/  IMAD R19, R19, 0xc, R0 ;  /* 0x0000000c13137824 */ /* 0x000fc800078e0200 */
[----:B-1----:R-:W-:-:S04]  /*0600*/  IMAD.SHL.U32 R3, R19, 0x2, RZ ;  /* 0x0000000213037824 */ /* 0x002fc800078e00ff */
[----:B--2---:R-:W-:-:S04]  /*0610*/  IMAD.WIDE R2, R3, 0x4, R6 ;  /* 0x0000000403027825 */ /* 0x004fc800078e0206 */
[----:B---3--:R-:W-:Y:S01]  /*0620*/  FADD R9, R26, -R24 ;  /* 0x800000181a097221 */ /* 0x008fe20000000000 */
[----:B------:R-:W-:Y:S01]  /*0630*/  FADD R0, R27, -R25 ;  /* 0x800000191b007221 */ /* 0x000fe20000000000 */
[----:B----4-:R-:W-:Y:S01]  /*0640*/  FADD R15, R22, -R20 ;  /* 0x80000014160f7221 */ /* 0x010fe20000000000 */
[----:B------:R-:W-:-:S03]  /*0650*/  FADD R16, R23, -R21 ;  /* 0x8000001517107221 */ /* 0x000fc60000000000 */
[-C--:B-----5:R-:W-:Y:S01]  /*0660*/  FFMA R15, R15, R18.reuse, R20 ;  /* 0x000000120f0f7223 */ /* 0x0a0fe20000000014 */
[-C--:B------:R-:W-:Y:S01]  /*0670*/  FFMA R21, R16, R18.reuse, R21 ;  /* 0x0000001210157223 */ /* 0x080fe20000000015 */
[-C--:B------:R-:W-:Y:S01]  /*0680*/  FFMA R24, R9, R18.reuse, R24 ;  /* 0x0000001209187223 */ /* 0x080fe20000000018 */
[----:B------:R-:W-:-:S03]  /*0690*/  FFMA R0, R0, R18, R25 ;  /* 0x0000001200007223 */ /* 0x000fc60000000019 */
[----:B------:R-:W-:Y:S01]  /*06a0*/  FADD R24, -R15, R24 ;  /* 0x000000180f187221 */ /* 0x000fe20000000100 */
[----:B------:R-:W-:-:S03]  /*06b0*/  FADD R0, -R21, R0 ;  /* 0x0000000015007221 */ /* 0x000fc60000000100 */
[-C--:B------:R-:W-:Y:S01]  /*06c0*/  FFMA R24, R24, R14.reuse, R15 ;  /* 0x0000000e18187223 */ /* 0x080fe2000000000f */
[----:B------:R-:W-:Y:S01]  /*06d0*/  FFMA R25, R0, R14, R21 ;  /* 0x0000000e00197223 */ /* 0x000fe20000000015 */
[----:B------:R-:W-:Y:S06]  /*06e0*/  @!P1 EXIT ;  /* 0x000000000000994d */ /* 0x000fec0003800000 */
[----:B------:R-:W-:Y:S01]  /*06f0*/  STG.E.64 desc[UR4][R2.64], R24 ;  /* 0x0000001802007986 */ /* 0x000fe2000c101b04 */
[----:B------:R-:W-:Y:S05]  /*0700*/  EXIT ;  /* 0x000000000000794d */ /* 0x000fea0003800000 */
.L_x_0:
[----:B------:R-:W-:-:S00]  /*0710*/  BRA `(.L_x_0) ;  /* 0xfffffffc00fc7947 */ /* 0x000fc0000383ffff */
[----:B------:R-:W-:-:S00]  /*0720*/  NOP ;  /* 0x0000000000007918 */ /* 0x000fc00000000000 */
        /* <DEDUP_REMOVED lines=13> */
.L_x_1:


//--------------------- .nv.constant0.triton_poi_fused__unsafe_index_add_clone_mul_sub_view_as_complex_8 --------------------------
	.section	.nv.constant0.triton_poi_fused__unsafe_index_add_clone_mul_sub_view_as_complex_8,"a",@progbits
	.sectionflags	@""
	.align	4
.nv.constant0.triton_poi_fused__unsafe_index_add_clone_mul_sub_view_as_complex_8:
	.zero		600
